	.headerflags	@"EF_CUDA_TEXMODE_UNIFIED EF_CUDA_64BIT_ADDRESS EF_CUDA_ACCELERATORS EF_CUDA_SM90 EF_CUDA_VIRTUAL_SM(EF_CUDA_SM90)"
	.elftype	@"ET_EXEC"


//--------------------- .nv.info                  --------------------------
	.section	.nv.info,"",@"SHT_CUDA_INFO"
	.align	4


	//----- nvinfo : EIATTR_REGCOUNT
	.align		4
        /*0000*/ 	.byte	0x04, 0x2f
        /*0002*/ 	.short	(.L_1 - .L_0)
	.align		4
.L_0:
        /*0004*/ 	.word	index@(triton_poi_fused_add_mul_11)
        /*0008*/ 	.word	0x00000040


	//----- nvinfo : EIATTR_MIN_STACK_SIZE
	.align		4
.L_1:
        /*000c*/ 	.byte	0x04, 0x12
        /*000e*/ 	.short	(.L_3 - .L_2)
	.align		4
.L_2:
        /*0010*/ 	.word	index@(triton_poi_fused_add_mul_11)
        /*0014*/ 	.word	0x00000000


	//----- nvinfo : EIATTR_FRAME_SIZE
	.align		4
.L_3:
        /*0018*/ 	.byte	0x04, 0x11
        /*001a*/ 	.short	(.L_5 - .L_4)
	.align		4
.L_4:
        /*001c*/ 	.word	index@(triton_poi_fused_add_mul_11)
        /*0020*/ 	.word	0x00000000


	//----- nvinfo : EIATTR_MIN_STACK_SIZE
	.align		4
.L_5:
        /*0024*/ 	.byte	0x04, 0x12
        /*0026*/ 	.short	(.L_7 - .L_6)
	.align		4
.L_6:
        /*0028*/ 	.word	index@(triton_poi_fused_add_mul_11)
        /*002c*/ 	.word	0x00000000
.L_7:


//--------------------- .nv.info.triton_poi_fused_add_mul_11 --------------------------
	.section	.nv.info.triton_poi_fused_add_mul_11,"",@"SHT_CUDA_INFO"
	.sectionflags	@""
	.align	4


	//----- nvinfo : EIATTR_CUDA_API_VERSION
	.align		4
        /*0000*/ 	.byte	0x04, 0x37
        /*0002*/ 	.short	(.L_9 - .L_8)
.L_8:
        /*0004*/ 	.word	0x0000007c


	//----- nvinfo : EIATTR_KPARAM_INFO
	.align		4
.L_9:
        /*0008*/ 	.byte	0x04, 0x17
        /*000a*/ 	.short	(.L_11 - .L_10)
.L_10:
        /*000c*/ 	.word	0x00000000
        /*0010*/ 	.short	0x0007
        /*0012*/ 	.short	0x0034
        /*0014*/ 	.byte	0x00, 0xf0, 0x11, 0x00


	//----- nvinfo : EIATTR_KPARAM_INFO
	.align		4
.L_11:
        /*0018*/ 	.byte	0x04, 0x17
        /*001a*/ 	.short	(.L_13 - .L_12)
.L_12:
        /*001c*/ 	.word	0x00000000
        /*0020*/ 	.short	0x0006
        /*0022*/ 	.short	0x0030
        /*0024*/ 	.byte	0x00, 0xf0, 0x11, 0x00


	//----- nvinfo : EIATTR_KPARAM_INFO
	.align		4
.L_13:
        /*0028*/ 	.byte	0x04, 0x17
        /*002a*/ 	.short	(.L_15 - .L_14)
.L_14:
        /*002c*/ 	.word	0x00000000
        /*0030*/ 	.short	0x0005
        /*0032*/ 	.short	0x0028
        /*0034*/ 	.byte	0x00, 0xf4, 0x21, 0x00


	//----- nvinfo : EIATTR_KPARAM_INFO
	.align		4
.L_15:
        /*0038*/ 	.byte	0x04, 0x17
        /*003a*/ 	.short	(.L_17 - .L_16)
.L_16:
        /*003c*/ 	.word	0x00000000
        /*0040*/ 	.short	0x0004
        /*0042*/ 	.short	0x0020
        /*0044*/ 	.byte	0x00, 0xf4, 0x21, 0x00


	//----- nvinfo : EIATTR_KPARAM_INFO
	.align		4
.L_17:
        /*0048*/ 	.byte	0x04, 0x17
        /*004a*/ 	.short	(.L_19 - .L_18)
.L_18:
        /*004c*/ 	.word	0x00000000
        /*0050*/ 	.short	0x0003
        /*0052*/ 	.short	0x0018
        /*0054*/ 	.byte	0x00, 0xf4, 0x21, 0x00


	//----- nvinfo : EIATTR_KPARAM_INFO
	.align		4
.L_19:
        /*0058*/ 	.byte	0x04, 0x17
        /*005a*/ 	.short	(.L_21 - .L_20)
.L_20:
        /*005c*/ 	.word	0x00000000
        /*0060*/ 	.short	0x0002
        /*0062*/ 	.short	0x0010
        /*0064*/ 	.byte	0x00, 0xf4, 0x21, 0x00


	//----- nvinfo : EIATTR_KPARAM_INFO
	.align		4
.L_21:
        /*0068*/ 	.byte	0x04, 0x17
        /*006a*/ 	.short	(.L_23 - .L_22)
.L_22:
        /*006c*/ 	.word	0x00000000
        /*0070*/ 	.short	0x0001
        /*0072*/ 	.short	0x0008
        /*0074*/ 	.byte	0x00, 0xf4, 0x21, 0x00


	//----- nvinfo : EIATTR_KPARAM_INFO
	.align		4
.L_23:
        /*0078*/ 	.byte	0x04, 0x17
        /*007a*/ 	.short	(.L_25 - .L_24)
.L_24:
        /*007c*/ 	.word	0x00000000
        /*0080*/ 	.short	0x0000
        /*0082*/ 	.short	0x0000
        /*0084*/ 	.byte	0x00, 0xf4, 0x21, 0x00


	//----- nvinfo : EIATTR_SPARSE_MMA_MASK
	.align		4
.L_25:
        /*0088*/ 	.byte	0x03, 0x50
        /*008a*/ 	.short	0x0000


	//----- nvinfo : EIATTR_MAXREG_COUNT
	.align		4
        /*008c*/ 	.byte	0x03, 0x1b
        /*008e*/ 	.short	0x00ff


	//----- nvinfo : EIATTR_EXIT_INSTR_OFFSETS
	.align		4
        /*0090*/ 	.byte	0x04, 0x1c
        /*0092*/ 	.short	(.L_27 - .L_26)


	//   ....[0]....
.L_26:
        /*0094*/ 	.word	0x00000f20


	//   ....[1]....
        /*0098*/ 	.word	0x00000f40


	//----- nvinfo : EIATTR_REQNTID
	.align		4
.L_27:
        /*009c*/ 	.byte	0x04, 0x10
        /*009e*/ 	.short	(.L_29 - .L_28)
.L_28:
        /*00a0*/ 	.word	0x00000080
        /*00a4*/ 	.word	0x00000001
        /*00a8*/ 	.word	0x00000001


	//----- nvinfo : EIATTR_CBANK_PARAM_SIZE
	.align		4
.L_29:
        /*00ac*/ 	.byte	0x03, 0x19
        /*00ae*/ 	.short	0x0038


	//----- nvinfo : EIATTR_PARAM_CBANK
	.align		4
        /*00b0*/ 	.byte	0x04, 0x0a
        /*00b2*/ 	.short	(.L_31 - .L_30)
	.align		4
.L_30:
        /*00b4*/ 	.word	index@(.nv.constant0.triton_poi_fused_add_mul_11)
        /*00b8*/ 	.short	0x0210
        /*00ba*/ 	.short	0x0038


	//----- nvinfo : EIATTR_SW_WAR
	.align		4
.L_31:
        /*00bc*/ 	.byte	0x04, 0x36
        /*00be*/ 	.short	(.L_33 - .L_32)
.L_32:
        /*00c0*/ 	.word	0x00000008
.L_33:


//--------------------- .nv.callgraph             --------------------------
	.section	.nv.callgraph,"",@"SHT_CUDA_CALLGRAPH"
	.align	4
	.sectionentsize	8
	.align		4
        /*0000*/ 	.word	0x00000000
	.align		4
        /*0004*/ 	.word	0xffffffff
	.align		4
        /*0008*/ 	.word	0x00000000
	.align		4
        /*000c*/ 	.word	0xfffffffe
	.align		4
        /*0010*/ 	.word	0x00000000
	.align		4
        /*0014*/ 	.word	0xfffffffd
	.align		4
        /*0018*/ 	.word	0x00000000
	.align		4
        /*001c*/ 	.word	0xfffffffc


//--------------------- .text.triton_poi_fused_add_mul_11 --------------------------
	.section	.text.triton_poi_fused_add_mul_11,"ax",@progbits
	.sectionflags	@"SHF_BARRIERS=1"
	.align	128
        .global         triton_poi_fused_add_mul_11
        .type           triton_poi_fused_add_mul_11,@function
        .size           triton_poi_fused_add_mul_11,(.L_x_1 - triton_poi_fused_add_mul_11)
        .other          triton_poi_fused_add_mul_11,@"STO_CUDA_ENTRY STV_DEFAULT"
triton_poi_fused_add_mul_11:
.text.triton_poi_fused_add_mul_11:
[----:B------:R-:W0:Y:S01]  /*0000*/  LDC R1, c[0x0][0x28] ;  /* 0x00000a00ff017b82 */ /* 0x000e220000000800 */
[----:B------:R-:W1:Y:S07]  /*0010*/  S2R R29, SR_TID.X ;  /* 0x00000000001d7919 */ /* 0x000e6e0000002100 */
[----:B------:R-:W2:Y:S01]  /*0020*/  LDC.64 R10, c[0x0][0x220] ;  /* 0x00008800ff0a7b82 */ /* 0x000ea20000000a00 */
[----:B------:R-:W-:Y:S01]  /*0030*/  ULDC.64 UR6, c[0x0][0x208] ;  /* 0x0000820000067ab9 */ /* 0x000fe20000000a00 */
[----:B------:R-:W3:Y:S01]  /*0040*/  S2R R12, SR_CTAID.Y ;  /* 0x00000000000c7919 */ /* 0x000ee20000002600 */
[----:B------:R-:W4:Y:S01]  /*0050*/  S2R R3, SR_CTAID.X ;  /* 0x0000000000037919 */ /* 0x000f220000002500 */
[----:B------:R-:W-:-:S02]  /*0060*/  CS2R R20, SRZ ;  /* 0x0000000000147805 */ /* 0x000fc4000001ff00 */
[----:B------:R-:W-:Y:S02]  /*0070*/  CS2R R22, SRZ ;  /* 0x0000000000167805 */ /* 0x000fe4000001ff00 */
[----:B------:R-:W5:Y:S08]  /*0080*/  S2UR UR5, SR_CgaCtaId ;  /* 0x00000000000579c3 */ /* 0x000f700000008800 */
[----:B------:R-:W2:Y:S01]  /*0090*/  LDC.64 R34, c[0x0][0x210] ;  /* 0x00008400ff227b82 */ /* 0x000ea20000000a00 */
[----:B------:R-:W-:-:S07]  /*00a0*/  UMOV UR4, 0x400 ;  /* 0x0000040000047882 */ /* 0x000fce0000000000 */
[----:B------:R-:W5:Y:S01]  /*00b0*/  LDC.64 R16, c[0x0][0x218] ;  /* 0x00008600ff107b82 */ /* 0x000f620000000a00 */
[----:B-1----:R-:W-:Y:S02]  /*00c0*/  IMAD.SHL.U32 R0, R29, 0x4, RZ ;  /* 0x000000041d007824 */ /* 0x002fe400078e00ff */
[----:B---3--:R-:W-:-:S03]  /*00d0*/  IMAD.SHL.U32 R2, R12, 0x400, RZ ;  /* 0x000004000c027824 */ /* 0x008fc600078e00ff */
[----:B------:R-:W-:Y:S02]  /*00e0*/  LOP3.LUT R13, R0, 0x1fc, RZ, 0xc0, !PT ;  /* 0x000001fc000d7812 */ /* 0x000fe400078ec0ff */
[----:B----4-:R-:W-:Y:S02]  /*00f0*/  ISETP.GE.AND P0, PT, R3, 0x80, PT ;  /* 0x000000800300780c */ /* 0x010fe40003f06270 */
[----:B------:R-:W-:-:S04]  /*0100*/  LOP3.LUT R0, R2, R13, RZ, 0xfc, !PT ;  /* 0x0000000d02007212 */ /* 0x000fc800078efcff */
[----:B------:R-:W-:-:S04]  /*0110*/  SHF.R.S32.HI R5, RZ, 0x1f, R0 ;  /* 0x0000001fff057819 */ /* 0x000fc80000011400 */
[----:B------:R-:W-:-:S04]  /*0120*/  LEA.HI R5, R5, R0, RZ, 0x8 ;  /* 0x0000000005057211 */ /* 0x000fc800078f40ff */
[C---:B------:R-:W-:Y:S01]  /*0130*/  LOP3.LUT R7, R5.reuse, 0xffffff00, RZ, 0xc0, !PT ;  /* 0xffffff0005077812 */ /* 0x040fe200078ec0ff */
[----:B------:R-:W-:-:S04]  /*0140*/  IMAD.SHL.U32 R5, R5, 0x80, RZ ;  /* 0x0000008005057824 */ /* 0x000fc800078e00ff */
[----:B------:R-:W-:Y:S01]  /*0150*/  IMAD.IADD R4, R0, 0x1, -R7 ;  /* 0x0000000100047824 */ /* 0x000fe200078e0a07 */
[----:B------:R-:W-:Y:S02]  /*0160*/  LOP3.LUT R5, R5, 0xffff8000, RZ, 0xc0, !PT ;  /* 0xffff800005057812 */ /* 0x000fe400078ec0ff */
[----:B------:R-:W-:Y:S01]  /*0170*/  CS2R R6, SRZ ;  /* 0x0000000000067805 */ /* 0x000fe2000001ff00 */
[----:B------:R-:W-:-:S04]  /*0180*/  IMAD R54, R3, 0x100, R4 ;  /* 0x0000010003367824 */ /* 0x000fc800078e0204 */
[----:B------:R-:W-:Y:S01]  /*0190*/  IMAD.IADD R44, R54, 0x1, R5 ;  /* 0x00000001362c7824 */ /* 0x000fe200078e0205 */
[----:B------:R-:W-:-:S03]  /*01a0*/  CS2R R4, SRZ ;  /* 0x0000000000047805 */ /* 0x000fc6000001ff00 */
[----:B--2---:R-:W-:-:S05]  /*01b0*/  IMAD.WIDE R8, R44, 0x4, R10 ;  /* 0x000000042c087825 */ /* 0x004fca00078e020a */
[----:B------:R1:W2:Y:S01]  /*01c0*/  @!P0 LDG.E.EL.128 R4, desc[UR6][R8.64] ;  /* 0x0000000608048981 */ /* 0x0002a2000c2e1d00 */
[----:B------:R-:W-:-:S04]  /*01d0*/  SHF.R.S32.HI R43, RZ, 0x15, R12 ;  /* 0x00000015ff2b7819 */ /* 0x000fc8000001140c */
[----:B------:R-:W-:-:S04]  /*01e0*/  SGXT R43, R43, 0x1 ;  /* 0x000000012b2b781a */ /* 0x000fc80000000200 */
[----:B------:R-:W-:-:S04]  /*01f0*/  LEA.HI R0, R43, R0, RZ, 0x8 ;  /* 0x000000002b007211 */ /* 0x000fc800078f40ff */
[----:B------:R-:W-:-:S04]  /*0200*/  LEA R0, R0, 0x10000, 0x7 ;  /* 0x0001000000007811 */ /* 0x000fc800078e38ff */
[----:B------:R-:W-:-:S05]  /*0210*/  LOP3.LUT R15, R0, 0xffff8000, RZ, 0xc0, !PT ;  /* 0xffff8000000f7812 */ /* 0x000fca00078ec0ff */
[----:B------:R-:W-:-:S04]  /*0220*/  IMAD.IADD R54, R54, 0x1, R15 ;  /* 0x0000000136367824 */ /* 0x000fc800078e020f */
[----:B------:R-:W-:-:S05]  /*0230*/  IMAD.WIDE R10, R54, 0x4, R10 ;  /* 0x00000004360a7825 */ /* 0x000fca00078e020a */
[----:B------:R3:W4:Y:S01]  /*0240*/  @!P0 LDG.E.EL.128 R20, desc[UR6][R10.64] ;  /* 0x000000060a148981 */ /* 0x000722000c2e1d00 */
[----:B------:R-:W-:Y:S01]  /*0250*/  LOP3.LUT R46, R2, 0x7f, R29, 0xf8, !PT ;  /* 0x0000007f022e7812 */ /* 0x000fe200078ef81d */
[----:B-----5:R-:W-:Y:S01]  /*0260*/  UPRMT UR4, UR5, 0x654, UR4 ;  /* 0x0000065405047896 */ /* 0x020fe20008000004 */
[----:B------:R-:W-:Y:S01]  /*0270*/  LOP3.LUT R29, R29, 0x7f, RZ, 0xc0, !PT ;  /* 0x0000007f1d1d7812 */ /* 0x000fe200078ec0ff */
[----:B------:R-:W-:Y:S02]  /*0280*/  IMAD.MOV.U32 R42, RZ, RZ, RZ ;  /* 0x000000ffff2a7224 */ /* 0x000fe400078e00ff */
[----:B------:R-:W-:Y:S01]  /*0290*/  IMAD R0, R46, 0x80, R3 ;  /* 0x000000802e007824 */ /* 0x000fe200078e0203 */
[----:B------:R-:W-:Y:S02]  /*02a0*/  LOP3.LUT R48, R2, 0x100, R29, 0xfe, !PT ;  /* 0x0000010002307812 */ /* 0x000fe400078efe1d */
[----:B------:R-:W-:Y:S01]  /*02b0*/  LEA R56, R13, UR4, 0x3 ;  /* 0x000000040d387c11 */ /* 0x000fe2000f8e18ff */
[----:B01----:R-:W-:Y:S01]  /*02c0*/  IMAD.WIDE R8, R0, 0x4, R34 ;  /* 0x0000000400087825 */ /* 0x003fe200078e0222 */
[----:B------:R-:W-:-:S02]  /*02d0*/  LOP3.LUT R47, R2, 0x80, R29, 0xfe, !PT ;  /* 0x00000080022f7812 */ /* 0x000fc400078efe1d */
[----:B------:R-:W-:Y:S02]  /*02e0*/  LOP3.LUT R51, R46, 0x280, RZ, 0xfc, !PT ;  /* 0x000002802e337812 */ /* 0x000fe400078efcff */
[----:B------:R-:W-:Y:S01]  /*02f0*/  LOP3.LUT R49, R2, 0x180, R29, 0xfe, !PT ;  /* 0x0000018002317812 */ /* 0x000fe200078efe1d */
[--C-:B---3--:R-:W-:Y:S01]  /*0300*/  IMAD R10, R48, 0x80, R3.reuse ;  /* 0x00000080300a7824 */ /* 0x108fe200078e0203 */
[----:B------:R0:W3:Y:S01]  /*0310*/  @!P0 LDG.E.EL R42, desc[UR6][R8.64] ;  /* 0x00000006082a8981 */ /* 0x0000e2000c2e1900 */
[----:B------:R-:W-:Y:S01]  /*0320*/  IMAD R2, R47, 0x80, R3 ;  /* 0x000000802f027824 */ /* 0x000fe200078e0203 */
[C---:B------:R-:W-:Y:S02]  /*0330*/  LOP3.LUT R50, R46.reuse, 0x200, RZ, 0xfc, !PT ;  /* 0x000002002e327812 */ /* 0x040fe400078efcff */
[----:B------:R-:W-:Y:S02]  /*0340*/  CS2R R38, SRZ ;  /* 0x0000000000267805 */ /* 0x000fe4000001ff00 */
[----:B------:R-:W-:-:S02]  /*0350*/  LOP3.LUT R52, R46, 0x300, RZ, 0xfc, !PT ;  /* 0x000003002e347812 */ /* 0x000fc400078efcff */
[----:B------:R-:W-:Y:S02]  /*0360*/  CS2R R40, SRZ ;  /* 0x0000000000287805 */ /* 0x000fe4000001ff00 */
[----:B------:R-:W-:Y:S01]  /*0370*/  CS2R R26, SRZ ;  /* 0x00000000001a7805 */ /* 0x000fe2000001ff00 */
[----:B------:R-:W-:Y:S01]  /*0380*/  IMAD.WIDE R24, R10, 0x4, R34 ;  /* 0x000000040a187825 */ /* 0x000fe200078e0222 */
[----:B------:R-:W-:-:S03]  /*0390*/  CS2R R36, SRZ ;  /* 0x0000000000247805 */ /* 0x000fc6000001ff00 */
[----:B0-----:R-:W-:Y:S01]  /*03a0*/  IMAD R8, R49, 0x80, R3 ;  /* 0x0000008031087824 */ /* 0x001fe200078e0203 */
[----:B------:R-:W-:Y:S01]  /*03b0*/  HFMA2.MMA R28, -RZ, RZ, 0, 0 ;  /* 0x00000000ff1c7435 */ /* 0x000fe200000001ff */
[--C-:B------:R-:W-:Y:S01]  /*03c0*/  IMAD.WIDE R30, R2, 0x4, R34.reuse ;  /* 0x00000004021e7825 */ /* 0x100fe200078e0222 */
[----:B------:R0:W5:Y:S01]  /*03d0*/  @!P0 LDG.E.EL R38, desc[UR6][R24.64] ;  /* 0x0000000618268981 */ /* 0x000162000c2e1900 */
[----:B------:R-:W-:Y:S02]  /*03e0*/  LOP3.LUT R53, R46, 0x380, RZ, 0xfc, !PT ;  /* 0x000003802e357812 */ /* 0x000fe400078efcff */
[----:B------:R-:W-:Y:S01]  /*03f0*/  IMAD.WIDE R12, R8, 0x4, R34 ;  /* 0x00000004080c7825 */ /* 0x000fe200078e0222 */
[----:B------:R1:W3:Y:S03]  /*0400*/  @!P0 LDG.E.EL R40, desc[UR6][R30.64] ;  /* 0x000000061e288981 */ /* 0x0002e6000c2e1900 */
[----:B------:R-:W-:Y:S01]  /*0410*/  IMAD.WIDE R32, R0, 0x4, R16 ;  /* 0x0000000400207825 */ /* 0x000fe200078e0210 */
[----:B------:R1:W3:Y:S01]  /*0420*/  @!P0 LDG.E.EL R36, desc[UR6][R12.64] ;  /* 0x000000060c248981 */ /* 0x0002e2000c2e1900 */
[----:B0-----:R-:W-:-:S02]  /*0430*/  CS2R R24, SRZ ;  /* 0x0000000000187805 */ /* 0x001fc4000001ff00 */
[--C-:B------:R-:W-:Y:S01]  /*0440*/  IMAD.WIDE R60, R8, 0x4, R16.reuse ;  /* 0x00000004083c7825 */ /* 0x100fe200078e0210 */
[----:B------:R0:W3:Y:S03]  /*0450*/  @!P0 LDG.E.EL R41, desc[UR6][R32.64] ;  /* 0x0000000620298981 */ /* 0x0000e6000c2e1900 */
[----:B-1----:R-:W-:Y:S01]  /*0460*/  IMAD.WIDE R30, R2, 0x4, R16 ;  /* 0x00000004021e7825 */ /* 0x002fe200078e0210 */
[----:B------:R-:W-:-:S03]  /*0470*/  LEA R12, R53, R3, 0x7 ;  /* 0x00000003350c7211 */ /* 0x000fc600078e38ff */
[----:B------:R-:W-:Y:S01]  /*0480*/  IMAD.MOV.U32 R13, RZ, RZ, RZ ;  /* 0x000000ffff0d7224 */ /* 0x000fe200078e00ff */
[----:B------:R-:W3:Y:S01]  /*0490*/  @!P0 LDG.E.EL R39, desc[UR6][R30.64] ;  /* 0x000000061e278981 */ /* 0x000ee2000c2e1900 */
[----:B0-----:R-:W-:-:S06]  /*04a0*/  IMAD.MOV.U32 R33, RZ, RZ, RZ ;  /* 0x000000ffff217224 */ /* 0x001fcc00078e00ff */
[----:B------:R-:W3:Y:S01]  /*04b0*/  @!P0 LDG.E.EL R33, desc[UR6][R60.64] ;  /* 0x000000063c218981 */ /* 0x000ee2000c2e1900 */
[----:B------:R-:W-:-:S04]  /*04c0*/  LOP3.LUT R32, R29, 0x80, RZ, 0xfc, !PT ;  /* 0x000000801d207812 */ /* 0x000fc800078efcff */
[----:B------:R-:W-:Y:S01]  /*04d0*/  LEA R32, R32, UR4, 0x3 ;  /* 0x0000000420207c11 */ /* 0x000fe2000f8e18ff */
[----:B--2---:R0:W-:Y:S04]  /*04e0*/  STS [R56+0x8], R5 ;  /* 0x0000080538007388 */ /* 0x0041e80000000800 */
[----:B------:R-:W-:Y:S04]  /*04f0*/  STS [R56], R4 ;  /* 0x0000000438007388 */ /* 0x000fe80000000800 */
[----:B------:R1:W-:Y:S01]  /*0500*/  STS [R56+0x10], R6 ;  /* 0x0000100638007388 */ /* 0x0003e20000000800 */
[----:B0-----:R-:W-:-:S03]  /*0510*/  IMAD R5, R51, 0x80, R3 ;  /* 0x0000008033057824 */ /* 0x001fc600078e0203 */
[----:B------:R0:W-:Y:S01]  /*0520*/  STS [R56+0x18], R7 ;  /* 0x0000180738007388 */ /* 0x0001e20000000800 */
[----:B------:R-:W-:-:S04]  /*0530*/  IMAD.WIDE R18, R5, 0x4, R34 ;  /* 0x0000000405127825 */ /* 0x000fc800078e0222 */
[--C-:B-1----:R-:W-:Y:S01]  /*0540*/  IMAD R6, R50, 0x80, R3.reuse ;  /* 0x0000008032067824 */ /* 0x102fe200078e0203 */
[----:B------:R1:W2:Y:S01]  /*0550*/  @!P0 LDG.E.EL R26, desc[UR6][R18.64] ;  /* 0x00000006121a8981 */ /* 0x0002a2000c2e1900 */
[----:B------:R-:W-:Y:S02]  /*0560*/  IMAD R4, R52, 0x80, R3 ;  /* 0x0000008034047824 */ /* 0x000fe400078e0203 */
[----:B------:R-:W-:-:S04]  /*0570*/  IMAD.WIDE R14, R6, 0x4, R34 ;  /* 0x00000004060e7825 */ /* 0x000fc800078e0222 */
[----:B------:R-:W-:Y:S01]  /*0580*/  IMAD.WIDE R58, R4, 0x4, R34 ;  /* 0x00000004043a7825 */ /* 0x000fe200078e0222 */
[----:B------:R0:W2:Y:S03]  /*0590*/  @!P0 LDG.E.EL R28, desc[UR6][R14.64] ;  /* 0x000000060e1c8981 */ /* 0x0000a6000c2e1900 */
[--C-:B-1----:R-:W-:Y:S01]  /*05a0*/  IMAD.WIDE R18, R10, 0x4, R16.reuse ;  /* 0x000000040a127825 */ /* 0x102fe200078e0210 */
[----:B------:R1:W2:Y:S03]  /*05b0*/  @!P0 LDG.E.EL R24, desc[UR6][R58.64] ;  /* 0x000000063a188981 */ /* 0x0002a6000c2e1900 */
[----:B------:R-:W-:Y:S01]  /*05c0*/  IMAD.WIDE R30, R5, 0x4, R16 ;  /* 0x00000004051e7825 */ /* 0x000fe200078e0210 */
[----:B------:R4:W5:Y:S01]  /*05d0*/  @!P0 LDG.E.EL R37, desc[UR6][R18.64] ;  /* 0x0000000612258981 */ /* 0x000962000c2e1900 */
[----:B0-----:R-:W-:-:S02]  /*05e0*/  CS2R R14, SRZ ;  /* 0x00000000000e7805 */ /* 0x001fc4000001ff00 */
[----:B------:R-:W-:Y:S01]  /*05f0*/  IMAD.WIDE R34, R12, 0x4, R34 ;  /* 0x000000040c227825 */ /* 0x000fe200078e0222 */
[----:B------:R-:W2:Y:S03]  /*0600*/  @!P0 LDG.E.EL R25, desc[UR6][R30.64] ;  /* 0x000000061e198981 */ /* 0x000ea6000c2e1900 */
[--C-:B-1----:R-:W-:Y:S01]  /*0610*/  IMAD.WIDE R58, R6, 0x4, R16.reuse ;  /* 0x00000004063a7825 */ /* 0x102fe200078e0210 */
[----:B------:R0:W2:Y:S03]  /*0620*/  @!P0 LDG.E.EL R14, desc[UR6][R34.64] ;  /* 0x00000006220e8981 */ /* 0x0000a6000c2e1900 */
[--C-:B----4-:R-:W-:Y:S01]  /*0630*/  IMAD.WIDE R18, R4, 0x4, R16.reuse ;  /* 0x0000000404127825 */ /* 0x110fe200078e0210 */
[----:B------:R-:W4:Y:S03]  /*0640*/  @!P0 LDG.E.EL R27, desc[UR6][R58.64] ;  /* 0x000000063a1b8981 */ /* 0x000f26000c2e1900 */
[----:B------:R-:W-:Y:S01]  /*0650*/  IMAD.WIDE R16, R12, 0x4, R16 ;  /* 0x000000040c107825 */ /* 0x000fe200078e0210 */
[----:B------:R-:W2:Y:S01]  /*0660*/  @!P0 LDG.E.EL R15, desc[UR6][R18.64] ;  /* 0x00000006120f8981 */ /* 0x000ea2000c2e1900 */
[C---:B------:R-:W-:Y:S01]  /*0670*/  LOP3.LUT R3, R29.reuse, 0x100, RZ, 0xfc, !PT ;  /* 0x000001001d037812 */ /* 0x040fe200078efcff */
[----:B0-----:R-:W0:Y:S02]  /*0680*/  LDC.64 R34, c[0x0][0x228] ;  /* 0x00008a00ff227b82 */ /* 0x001e240000000a00 */
[----:B------:R1:W2:Y:S01]  /*0690*/  @!P0 LDG.E.EL R13, desc[UR6][R16.64] ;  /* 0x00000006100d8981 */ /* 0x0002a2000c2e1900 */
[----:B------:R-:W-:-:S02]  /*06a0*/  LOP3.LUT R7, R29, 0x180, RZ, 0xfc, !PT ;  /* 0x000001801d077812 */ /* 0x000fc400078efcff */
[----:B------:R-:W-:Y:S02]  /*06b0*/  LEA R29, R29, UR4, 0x3 ;  /* 0x000000041d1d7c11 */ /* 0x000fe4000f8e18ff */
[----:B------:R-:W-:Y:S01]  /*06c0*/  LEA R31, R3, UR4, 0x3 ;  /* 0x00000004031f7c11 */ /* 0x000fe2000f8e18ff */
[----:B------:R-:W-:Y:S01]  /*06d0*/  BAR.SYNC.DEFER_BLOCKING 0x0 ;  /* 0x0000000000007b1d */ /* 0x000fe20000010000 */
[----:B------:R-:W-:-:S05]  /*06e0*/  LEA R30, R7, UR4, 0x3 ;  /* 0x00000004071e7c11 */ /* 0x000fca000f8e18ff */
[----:B------:R-:W-:Y:S04]  /*06f0*/  LDS R3, [R29] ;  /* 0x000000001d037984 */ /* 0x000fe80000000800 */
[----:B------:R-:W-:Y:S04]  /*0700*/  LDS R7, [R32] ;  /* 0x0000000020077984 */ /* 0x000fe80000000800 */
[----:B------:R-:W-:Y:S04]  /*0710*/  LDS R11, [R31] ;  /* 0x000000001f0b7984 */ /* 0x000fe80000000800 */
[----:B------:R-:W-:Y:S01]  /*0720*/  LDS R9, [R30] ;  /* 0x000000001e097984 */ /* 0x000fe20000000800 */
[----:B------:R-:W-:Y:S01]  /*0730*/  BAR.SYNC.DEFER_BLOCKING 0x0 ;  /* 0x0000000000007b1d */ /* 0x000fe20000010000 */
[----:B-1----:R-:W-:-:S02]  /*0740*/  CS2R R16, SRZ ;  /* 0x0000000000107805 */ /* 0x002fc4000001ff00 */
[----:B------:R-:W-:Y:S01]  /*0750*/  CS2R R18, SRZ ;  /* 0x0000000000127805 */ /* 0x000fe2000001ff00 */
[----:B0-----:R-:W-:Y:S02]  /*0760*/  IMAD.WIDE R44, R44, 0x4, R34 ;  /* 0x000000042c2c7825 */ /* 0x001fe400078e0222 */
[----:B------:R-:W-:Y:S04]  /*0770*/  STS [R56], R20 ;  /* 0x0000001438007388 */ /* 0x000fe80000000800 */
[----:B------:R0:W-:Y:S04]  /*0780*/  STS [R56+0x8], R21 ;  /* 0x0000081538007388 */ /* 0x0001e80000000800 */
[----:B------:R-:W-:Y:S04]  /*0790*/  STS [R56+0x10], R22 ;  /* 0x0000101638007388 */ /* 0x000fe80000000800 */
[----:B------:R1:W-:Y:S01]  /*07a0*/  STS [R56+0x18], R23 ;  /* 0x0000181738007388 */ /* 0x0003e20000000800 */
[----:B------:R-:W-:Y:S06]  /*07b0*/  BAR.SYNC.DEFER_BLOCKING 0x0 ;  /* 0x0000000000007b1d */ /* 0x000fec0000010000 */
[----:B------:R3:W2:Y:S01]  /*07c0*/  @!P0 LDG.E.EL.128 R16, desc[UR6][R44.64] ;  /* 0x000000062c108981 */ /* 0x0006a2000c2e1d00 */
[----:B0-----:R-:W-:-:S02]  /*07d0*/  CS2R R20, SRZ ;  /* 0x0000000000147805 */ /* 0x001fc4000001ff00 */
[----:B-1----:R-:W-:Y:S01]  /*07e0*/  CS2R R22, SRZ ;  /* 0x0000000000167805 */ /* 0x002fe2000001ff00 */
[----:B------:R-:W-:-:S05]  /*07f0*/  IMAD.WIDE R34, R54, 0x4, R34 ;  /* 0x0000000436227825 */ /* 0x000fca00078e0222 */
[----:B------:R0:W4:Y:S01]  /*0800*/  @!P0 LDG.E.EL.128 R20, desc[UR6][R34.64] ;  /* 0x0000000622148981 */ /* 0x000122000c2e1d00 */
[C---:B------:R-:W-:Y:S02]  /*0810*/  LEA.HI R46, R43.reuse, R46, RZ, 0x4 ;  /* 0x0000002e2b2e7211 */ /* 0x040fe400078f20ff */
[C---:B------:R-:W-:Y:S02]  /*0820*/  LEA.HI R50, R43.reuse, R50, RZ, 0x4 ;  /* 0x000000322b327211 */ /* 0x040fe400078f20ff */
[----:B------:R-:W-:Y:S02]  /*0830*/  SHF.R.S32.HI R46, RZ, 0x4, R46 ;  /* 0x00000004ff2e7819 */ /* 0x000fe4000001142e */
[----:B------:R-:W-:Y:S02]  /*0840*/  LEA.HI R49, R43, R49, RZ, 0x4 ;  /* 0x000000312b317211 */ /* 0x000fe400078f20ff */
[----:B---3--:R-:W-:Y:S02]  /*0850*/  LEA.HI R44, R46, R46, RZ, 0x4 ;  /* 0x0000002e2e2c7211 */ /* 0x008fe400078f20ff */
[----:B------:R-:W-:-:S02]  /*0860*/  SHF.R.S32.HI R50, RZ, 0x4, R50 ;  /* 0x00000004ff327819 */ /* 0x000fc40000011432 */
[----:B------:R-:W-:Y:S02]  /*0870*/  SHF.R.S32.HI R49, RZ, 0x4, R49 ;  /* 0x00000004ff317819 */ /* 0x000fe40000011431 */
[----:B------:R-:W-:Y:S02]  /*0880*/  LOP3.LUT R61, R44, 0xffffffd0, RZ, 0xc0, !PT ;  /* 0xffffffd02c3d7812 */ /* 0x000fe400078ec0ff */
[----:B------:R-:W-:Y:S02]  /*0890*/  LEA.HI R45, R50, R50, RZ, 0x4 ;  /* 0x00000032322d7211 */ /* 0x000fe400078f20ff */
[C---:B------:R-:W-:Y:S02]  /*08a0*/  LEA.HI R47, R43.reuse, R47, RZ, 0x4 ;  /* 0x0000002f2b2f7211 */ /* 0x040fe400078f20ff */
[C---:B------:R-:W-:Y:S02]  /*08b0*/  LEA.HI R48, R43.reuse, R48, RZ, 0x4 ;  /* 0x000000302b307211 */ /* 0x040fe400078f20ff */
[----:B------:R-:W-:-:S02]  /*08c0*/  LEA.HI R51, R43, R51, RZ, 0x4 ;  /* 0x000000332b337211 */ /* 0x000fc400078f20ff */
[----:B------:R-:W-:Y:S02]  /*08d0*/  LEA.HI R52, R43, R52, RZ, 0x4 ;  /* 0x000000342b347211 */ /* 0x000fe400078f20ff */
[----:B------:R-:W-:Y:S02]  /*08e0*/  LEA.HI R44, R49, R49, RZ, 0x4 ;  /* 0x00000031312c7211 */ /* 0x000fe400078f20ff */
[----:B------:R-:W-:Y:S02]  /*08f0*/  LEA.HI R43, R43, R53, RZ, 0x4 ;  /* 0x000000352b2b7211 */ /* 0x000fe400078f20ff */
[----:B------:R-:W-:Y:S02]  /*0900*/  LOP3.LUT R45, R45, 0xfffffff0, RZ, 0xc0, !PT ;  /* 0xfffffff02d2d7812 */ /* 0x000fe400078ec0ff */
[----:B------:R-:W-:Y:S02]  /*0910*/  SHF.R.S32.HI R47, RZ, 0x4, R47 ;  /* 0x00000004ff2f7819 */ /* 0x000fe4000001142f */
[----:B------:R-:W-:-:S02]  /*0920*/  SHF.R.S32.HI R48, RZ, 0x4, R48 ;  /* 0x00000004ff307819 */ /* 0x000fc40000011430 */
[----:B------:R-:W-:Y:S02]  /*0930*/  LOP3.LUT R44, R44, 0xfffffff0, RZ, 0xc0, !PT ;  /* 0xfffffff02c2c7812 */ /* 0x000fe400078ec0ff */
[----:B------:R-:W-:Y:S02]  /*0940*/  SHF.R.S32.HI R51, RZ, 0x4, R51 ;  /* 0x00000004ff337819 */ /* 0x000fe40000011433 */
[----:B------:R-:W-:Y:S02]  /*0950*/  SHF.R.S32.HI R52, RZ, 0x4, R52 ;  /* 0x00000004ff347819 */ /* 0x000fe40000011434 */
[----:B------:R-:W-:Y:S01]  /*0960*/  SHF.R.S32.HI R43, RZ, 0x4, R43 ;  /* 0x00000004ff2b7819 */ /* 0x000fe2000001142b */
[----:B------:R-:W-:Y:S01]  /*0970*/  IMAD.IADD R61, R46, 0x1, -R61 ;  /* 0x000000012e3d7824 */ /* 0x000fe200078e0a3d */
[----:B0-----:R-:W-:Y:S01]  /*0980*/  LEA.HI R34, R47, R47, RZ, 0x4 ;  /* 0x0000002f2f227211 */ /* 0x001fe200078f20ff */
[----:B------:R-:W-:Y:S01]  /*0990*/  IMAD.IADD R50, R50, 0x1, -R45 ;  /* 0x0000000132327824 */ /* 0x000fe200078e0a2d */
[----:B------:R-:W-:-:S02]  /*09a0*/  LEA.HI R35, R48, R48, RZ, 0x4 ;  /* 0x0000003030237211 */ /* 0x000fc400078f20ff */
[----:B------:R-:W-:Y:S02]  /*09b0*/  IADD3 R55, R49, -R44, RZ ;  /* 0x8000002c31377210 */ /* 0x000fe40007ffe0ff */
[----:B------:R-:W-:Y:S02]  /*09c0*/  LEA.HI R44, R51, R51, RZ, 0x4 ;  /* 0x00000033332c7211 */ /* 0x000fe400078f20ff */
[----:B------:R-:W-:Y:S02]  /*09d0*/  LEA.HI R45, R52, R52, RZ, 0x4 ;  /* 0x00000034342d7211 */ /* 0x000fe400078f20ff */
[----:B------:R-:W-:Y:S02]  /*09e0*/  LEA.HI R46, R43, R43, RZ, 0x4 ;  /* 0x0000002b2b2e7211 */ /* 0x000fe400078f20ff */
[----:B------:R-:W-:Y:S02]  /*09f0*/  LOP3.LUT R34, R34, 0xfffffff0, RZ, 0xc0, !PT ;  /* 0xfffffff022227812 */ /* 0x000fe400078ec0ff */
[----:B------:R-:W-:-:S02]  /*0a00*/  LOP3.LUT R35, R35, 0xfffffff0, RZ, 0xc0, !PT ;  /* 0xfffffff023237812 */ /* 0x000fc400078ec0ff */
[----:B------:R-:W-:Y:S02]  /*0a10*/  LOP3.LUT R44, R44, 0xfffffff0, RZ, 0xc0, !PT ;  /* 0xfffffff02c2c7812 */ /* 0x000fe400078ec0ff */
[----:B------:R-:W-:Y:S02]  /*0a20*/  LOP3.LUT R45, R45, 0xfffffff0, RZ, 0xc0, !PT ;  /* 0xfffffff02d2d7812 */ /* 0x000fe400078ec0ff */
[----:B------:R-:W-:Y:S01]  /*0a30*/  LOP3.LUT R46, R46, 0xfffffff0, RZ, 0xc0, !PT ;  /* 0xfffffff02e2e7812 */ /* 0x000fe200078ec0ff */
[----:B------:R-:W-:Y:S02]  /*0a40*/  IMAD.IADD R59, R47, 0x1, -R34 ;  /* 0x000000012f3b7824 */ /* 0x000fe400078e0a22 */
[----:B------:R-:W-:Y:S02]  /*0a50*/  IMAD.IADD R57, R48, 0x1, -R35 ;  /* 0x0000000130397824 */ /* 0x000fe400078e0a23 */
[----:B------:R-:W-:Y:S01]  /*0a60*/  IMAD.IADD R47, R51, 0x1, -R44 ;  /* 0x00000001332f7824 */ /* 0x000fe200078e0a2c */
[----:B------:R-:W0:Y:S01]  /*0a70*/  LDC.64 R34, c[0x0][0x230] ;  /* 0x00008c00ff227b82 */ /* 0x000e220000000a00 */
[----:B------:R-:W-:Y:S01]  /*0a80*/  IMAD.IADD R48, R52, 0x1, -R45 ;  /* 0x0000000134307824 */ /* 0x000fe200078e0a2d */
[----:B------:R-:W-:Y:S01]  /*0a90*/  LDS R44, [R30] ;  /* 0x000000001e2c7984 */ /* 0x000fe20000000800 */
[----:B------:R-:W-:-:S03]  /*0aa0*/  IMAD.IADD R49, R43, 0x1, -R46 ;  /* 0x000000012b317824 */ /* 0x000fc600078e0a2e */
[----:B------:R-:W-:Y:S04]  /*0ab0*/  LDS R46, [R29] ;  /* 0x000000001d2e7984 */ /* 0x000fe80000000800 */
[----:B------:R-:W-:Y:S04]  /*0ac0*/  LDS R43, [R32] ;  /* 0x00000000202b7984 */ /* 0x000fe80000000800 */
[----:B------:R-:W-:Y:S01]  /*0ad0*/  LDS R45, [R31] ;  /* 0x000000001f2d7984 */ /* 0x000fe20000000800 */
[----:B------:R-:W-:Y:S06]  /*0ae0*/  BAR.SYNC.DEFER_BLOCKING 0x0 ;  /* 0x0000000000007b1d */ /* 0x000fec0000010000 */
[----:B--2---:R-:W-:Y:S04]  /*0af0*/  STS [R56], R16 ;  /* 0x0000001038007388 */ /* 0x004fe80000000800 */
[----:B------:R0:W-:Y:S04]  /*0b00*/  STS [R56+0x8], R17 ;  /* 0x0000081138007388 */ /* 0x0001e80000000800 */
[----:B------:R-:W-:Y:S04]  /*0b10*/  STS [R56+0x10], R18 ;  /* 0x0000101238007388 */ /* 0x000fe80000000800 */
[----:B------:R1:W-:Y:S01]  /*0b20*/  STS [R56+0x18], R19 ;  /* 0x0000181338007388 */ /* 0x0003e20000000800 */
[----:B------:R-:W-:Y:S06]  /*0b30*/  BAR.SYNC.DEFER_BLOCKING 0x0 ;  /* 0x0000000000007b1d */ /* 0x000fec0000010000 */
[----:B------:R-:W2:Y:S04]  /*0b40*/  LDS R54, [R29] ;  /* 0x000000001d367984 */ /* 0x000ea80000000800 */
[----:B------:R-:W3:Y:S04]  /*0b50*/  LDS R53, [R32] ;  /* 0x0000000020357984 */ /* 0x000ee80000000800 */
[----:B------:R-:W2:Y:S04]  /*0b60*/  LDS R52, [R31] ;  /* 0x000000001f347984 */ /* 0x000ea80000000800 */
[----:B------:R-:W2:Y:S01]  /*0b70*/  LDS R51, [R30] ;  /* 0x000000001e337984 */ /* 0x000ea20000000800 */
[----:B------:R-:W-:Y:S01]  /*0b80*/  BAR.SYNC.DEFER_BLOCKING 0x0 ;  /* 0x0000000000007b1d */ /* 0x000fe20000010000 */
[----:B0-----:R-:W-:-:S05]  /*0b90*/  IMAD.WIDE R16, R61, 0x4, R34 ;  /* 0x000000043d107825 */ /* 0x001fca00078e0222 */
[----:B----4-:R-:W-:Y:S04]  /*0ba0*/  STS [R56], R20 ;  /* 0x0000001438007388 */ /* 0x010fe80000000800 */
[----:B------:R0:W-:Y:S04]  /*0bb0*/  STS [R56+0x8], R21 ;  /* 0x0000081538007388 */ /* 0x0001e80000000800 */
[----:B------:R-:W-:Y:S04]  /*0bc0*/  STS [R56+0x10], R22 ;  /* 0x0000101638007388 */ /* 0x000fe80000000800 */
[----:B------:R4:W-:Y:S01]  /*0bd0*/  STS [R56+0x18], R23 ;  /* 0x0000181738007388 */ /* 0x0009e20000000800 */
[----:B------:R-:W-:Y:S01]  /*0be0*/  BAR.SYNC.DEFER_BLOCKING 0x0 ;  /* 0x0000000000007b1d */ /* 0x000fe20000010000 */
[----:B-1----:R-:W-:-:S04]  /*0bf0*/  IMAD.WIDE R18, R59, 0x4, R34 ;  /* 0x000000043b127825 */ /* 0x002fc800078e0222 */
[----:B0-----:R-:W-:-:S04]  /*0c00*/  IMAD.WIDE R20, R57, 0x4, R34 ;  /* 0x0000000439147825 */ /* 0x001fc800078e0222 */
[--C-:B----4-:R-:W-:Y:S02]  /*0c10*/  IMAD.WIDE R22, R55, 0x4, R34.reuse ;  /* 0x0000000437167825 */ /* 0x110fe400078e0222 */
[----:B------:R0:W2:Y:S04]  /*0c20*/  LDG.E.EL R55, desc[UR6][R16.64] ;  /* 0x0000000610377981 */ /* 0x0000a8000c2e1900 */
[----:B------:R1:W3:Y:S04]  /*0c30*/  LDG.E.EL R56, desc[UR6][R18.64] ;  /* 0x0000000612387981 */ /* 0x0002e8000c2e1900 */
[----:B------:R4:W5:Y:S01]  /*0c40*/  LDG.E.EL R57, desc[UR6][R20.64] ;  /* 0x0000000614397981 */ /* 0x000962000c2e1900 */
[----:B0-----:R-:W-:-:S03]  /*0c50*/  IMAD.WIDE R16, R50, 0x4, R34 ;  /* 0x0000000432107825 */ /* 0x001fc600078e0222 */
[----:B------:R-:W5:Y:S01]  /*0c60*/  LDG.E.EL R58, desc[UR6][R22.64] ;  /* 0x00000006163a7981 */ /* 0x000f62000c2e1900 */
[----:B-1----:R-:W-:-:S03]  /*0c70*/  IMAD.WIDE R18, R47, 0x4, R34 ;  /* 0x000000042f127825 */ /* 0x002fc600078e0222 */
[----:B------:R0:W5:Y:S01]  /*0c80*/  LDG.E.EL R47, desc[UR6][R16.64] ;  /* 0x00000006102f7981 */ /* 0x000162000c2e1900 */
[----:B----4-:R-:W-:-:S03]  /*0c90*/  IMAD.WIDE R20, R48, 0x4, R34 ;  /* 0x0000000430147825 */ /* 0x010fc600078e0222 */
[----:B------:R1:W4:Y:S01]  /*0ca0*/  LDG.E.EL R48, desc[UR6][R18.64] ;  /* 0x0000000612307981 */ /* 0x000322000c2e1900 */
[----:B------:R-:W-:-:S03]  /*0cb0*/  IMAD.WIDE R34, R49, 0x4, R34 ;  /* 0x0000000431227825 */ /* 0x000fc600078e0222 */
[----:B------:R-:W4:Y:S01]  /*0cc0*/  LDG.E.EL R50, desc[UR6][R20.64] ;  /* 0x0000000614327981 */ /* 0x000f22000c2e1900 */
[----:B0-----:R-:W1:Y:S03]  /*0cd0*/  LDC.64 R16, c[0x0][0x238] ;  /* 0x00008e00ff107b82 */ /* 0x001e660000000a00 */
[----:B------:R-:W4:Y:S04]  /*0ce0*/  LDG.E.EL R35, desc[UR6][R34.64] ;  /* 0x0000000622237981 */ /* 0x000f28000c2e1900 */
[----:B------:R-:W-:Y:S04]  /*0cf0*/  LDS R22, [R31] ;  /* 0x000000001f167984 */ /* 0x000fe80000000800 */
[----:B------:R-:W-:Y:S04]  /*0d00*/  LDS R23, [R30] ;  /* 0x000000001e177984 */ /* 0x000fe80000000800 */
[----:B------:R-:W0:Y:S04]  /*0d10*/  LDS R29, [R29] ;  /* 0x000000001d1d7984 */ /* 0x000e280000000800 */
[----:B------:R-:W0:Y:S01]  /*0d20*/  LDS R32, [R32] ;  /* 0x0000000020207984 */ /* 0x000e220000000800 */
[----:B-1----:R-:W-:-:S04]  /*0d30*/  IMAD.WIDE R18, R5, 0x4, R16 ;  /* 0x0000000405127825 */ /* 0x002fc800078e0210 */
[----:B------:R-:W-:-:S04]  /*0d40*/  IMAD.WIDE R4, R4, 0x4, R16 ;  /* 0x0000000404047825 */ /* 0x000fc800078e0210 */
[----:B--2---:R-:W-:Y:S01]  /*0d50*/  FFMA R54, R54, R55, R3 ;  /* 0x0000003736367223 */ /* 0x004fe20000000003 */
[----:B---3--:R-:W-:-:S03]  /*0d60*/  FFMA R56, R53, R56, R7 ;  /* 0x0000003835387223 */ /* 0x008fc60000000007 */
[----:B------:R-:W-:Y:S01]  /*0d70*/  FFMA R41, R41, R42, R54 ;  /* 0x0000002a29297223 */ /* 0x000fe20000000036 */
[----:B-----5:R-:W-:Y:S01]  /*0d80*/  FFMA R52, R52, R57, R11 ;  /* 0x0000003934347223 */ /* 0x020fe2000000000b */
[----:B------:R-:W-:Y:S01]  /*0d90*/  FFMA R39, R39, R40, R56 ;  /* 0x0000002827277223 */ /* 0x000fe20000000038 */
[----:B------:R-:W-:-:S04]  /*0da0*/  IMAD.WIDE R2, R2, 0x4, R16 ;  /* 0x0000000402027825 */ /* 0x000fc800078e0210 */
[----:B------:R-:W-:Y:S01]  /*0db0*/  FFMA R58, R51, R58, R9 ;  /* 0x0000003a333a7223 */ /* 0x000fe20000000009 */
[----:B------:R-:W-:Y:S01]  /*0dc0*/  FFMA R37, R37, R38, R52 ;  /* 0x0000002625257223 */ /* 0x000fe20000000034 */
[----:B------:R-:W-:-:S04]  /*0dd0*/  IMAD.WIDE R10, R10, 0x4, R16 ;  /* 0x000000040a0a7825 */ /* 0x000fc800078e0210 */
[----:B0-----:R-:W-:Y:S01]  /*0de0*/  FFMA R46, R29, R47, R46 ;  /* 0x0000002f1d2e7223 */ /* 0x001fe2000000002e */
[----:B----4-:R-:W-:Y:S01]  /*0df0*/  FFMA R22, R22, R50, R45 ;  /* 0x0000003216167223 */ /* 0x010fe2000000002d */
[----:B------:R-:W-:-:S03]  /*0e00*/  FFMA R44, R23, R35, R44 ;  /* 0x00000023172c7223 */ /* 0x000fc6000000002c */
[----:B------:R-:W-:Y:S01]  /*0e10*/  FFMA R21, R15, R24, R22 ;  /* 0x000000180f157223 */ /* 0x000fe20000000016 */
[----:B------:R-:W-:Y:S01]  /*0e20*/  FFMA R32, R32, R48, R43 ;  /* 0x0000003020207223 */ /* 0x000fe2000000002b */
[----:B------:R-:W-:Y:S01]  /*0e30*/  FFMA R23, R13, R14, R44 ;  /* 0x0000000e0d177223 */ /* 0x000fe2000000002c */
[----:B------:R-:W-:-:S04]  /*0e40*/  IMAD.WIDE R14, R0, 0x4, R16 ;  /* 0x00000004000e7825 */ /* 0x000fc800078e0210 */
[----:B------:R-:W-:Y:S01]  /*0e50*/  FFMA R33, R33, R36, R58 ;  /* 0x0000002421217223 */ /* 0x000fe2000000003a */
[----:B------:R-:W-:Y:S01]  /*0e60*/  FFMA R27, R27, R28, R46 ;  /* 0x0000001c1b1b7223 */ /* 0x000fe2000000002e */
[----:B------:R-:W-:-:S04]  /*0e70*/  IMAD.WIDE R8, R8, 0x4, R16 ;  /* 0x0000000408087825 */ /* 0x000fc800078e0210 */
[----:B------:R-:W-:Y:S01]  /*0e80*/  FFMA R25, R25, R26, R32 ;  /* 0x0000001a19197223 */ /* 0x000fe20000000020 */
[----:B------:R0:W-:Y:S01]  /*0e90*/  @!P0 STG.E desc[UR6][R14.64], R41 ;  /* 0x000000290e008986 */ /* 0x0001e2000c101906 */
[----:B------:R-:W-:-:S03]  /*0ea0*/  IMAD.WIDE R6, R6, 0x4, R16 ;  /* 0x0000000406067825 */ /* 0x000fc600078e0210 */
[----:B------:R0:W-:Y:S04]  /*0eb0*/  @!P0 STG.E desc[UR6][R2.64], R39 ;  /* 0x0000002702008986 */ /* 0x0001e8000c101906 */
[----:B------:R0:W-:Y:S04]  /*0ec0*/  @!P0 STG.E desc[UR6][R10.64], R37 ;  /* 0x000000250a008986 */ /* 0x0001e8000c101906 */
[----:B------:R0:W-:Y:S04]  /*0ed0*/  @!P0 STG.E desc[UR6][R8.64], R33 ;  /* 0x0000002108008986 */ /* 0x0001e8000c101906 */
[----:B------:R0:W-:Y:S04]  /*0ee0*/  @!P0 STG.E desc[UR6][R6.64], R27 ;  /* 0x0000001b06008986 */ /* 0x0001e8000c101906 */
[----:B------:R0:W-:Y:S01]  /*0ef0*/  @!P0 STG.E desc[UR6][R18.64], R25 ;  /* 0x0000001912008986 */ /* 0x0001e2000c101906 */
[----:B------:R-:W-:-:S03]  /*0f00*/  IMAD.WIDE R12, R12, 0x4, R16 ;  /* 0x000000040c0c7825 */ /* 0x000fc600078e0210 */
[----:B------:R0:W-:Y:S02]  /*0f10*/  @!P0 STG.E desc[UR6][R4.64], R21 ;  /* 0x0000001504008986 */ /* 0x0001e4000c101906 */
[----:B0-----:R-:W-:Y:S05]  /*0f20*/  @P0 EXIT ;  /* 0x000000000000094d */ /* 0x001fea0003800000 */
[----:B------:R-:W-:Y:S01]  /*0f30*/  STG.E desc[UR6][R12.64], R23 ;  /* 0x000000170c007986 */ /* 0x000fe2000c101906 */
[----:B------:R-:W-:Y:S05]  /*0f40*/  EXIT ;  /* 0x000000000000794d */ /* 0x000fea0003800000 */
.L_x_0:
[----:B------:R-:W-:-:S00]  /*0f50*/  BRA `(.L_x_0) ;  /* 0xfffffffc00fc7947 */ /* 0x000fc0000383ffff */
[----:B------:R-:W-:-:S00]  /*0f60*/  NOP ;  /* 0x0000000000007918 */ /* 0x000fc00000000000 */
        /* <DEDUP_REMOVED lines=9> */
.L_x_1:


//--------------------- .nv.shared.triton_poi_fused_add_mul_11 --------------------------
	.section	.nv.shared.triton_poi_fused_add_mul_11,"aw",@nobits
	.sectionflags	@""
	.align	16
	.zero		1024


//--------------------- .nv.constant0.triton_poi_fused_add_mul_11 --------------------------
	.section	.nv.constant0.triton_poi_fused_add_mul_11,"a",@progbits
	.sectionflags	@""
	.align	4
.nv.constant0.triton_poi_fused_add_mul_11:
	.zero		584
